//
// Generated by NVIDIA NVVM Compiler
//
// Compiler Build ID: CL-36424714
// Cuda compilation tools, release 13.0, V13.0.88
// Based on NVVM 20.0.0
//

.version 9.0
.target sm_100
.address_size 64

	// .globl	_Z15bias_add_kernelPKfPf10LayerShape

.visible .entry _Z15bias_add_kernelPKfPf10LayerShape(
	.param .u64 .ptr .align 1 _Z15bias_add_kernelPKfPf10LayerShape_param_0,
	.param .u64 .ptr .align 1 _Z15bias_add_kernelPKfPf10LayerShape_param_1,
	.param .align 4 .b8 _Z15bias_add_kernelPKfPf10LayerShape_param_2[12]
)
{


	ret;

}
	// .globl	_Z11relu_kernelPfm
.visible .entry _Z11relu_kernelPfm(
	.param .u64 .ptr .align 1 _Z11relu_kernelPfm_param_0,
	.param .u64 _Z11relu_kernelPfm_param_1
)
{


	ret;

}
	// .globl	_Z11gelu_kernelPfm
.visible .entry _Z11gelu_kernelPfm(
	.param .u64 .ptr .align 1 _Z11gelu_kernelPfm_param_0,
	.param .u64 _Z11gelu_kernelPfm_param_1
)
{


	ret;

}
	// .globl	_Z28fused_bias_activation_kernelPKfPf10LayerShapei
.visible .entry _Z28fused_bias_activation_kernelPKfPf10LayerShapei(
	.param .u64 .ptr .align 1 _Z28fused_bias_activation_kernelPKfPf10LayerShapei_param_0,
	.param .u64 .ptr .align 1 _Z28fused_bias_activation_kernelPKfPf10LayerShapei_param_1,
	.param .align 4 .b8 _Z28fused_bias_activation_kernelPKfPf10LayerShapei_param_2[12],
	.param .u32 _Z28fused_bias_activation_kernelPKfPf10LayerShapei_param_3
)
{


	ret;

}


// ===== COMPILED SASS (sm_100) =====

	.target	sm_100

	.elftype	@"ET_EXEC"


//--------------------- .note.nv.tkinfo           --------------------------
	.section	.note.nv.tkinfo,"",@"SHT_NOTE"
	.sectionflags	@"SHF_NOTE_NV_TKINFO"
	.tkinfo
        /*0018*/ 	.word	0x00000002
        /*0030*/ 	.string	""
        /*0030*/ 	.string	"ptxas"
        /*0030*/ 	.string	"Cuda compilation tools, release 13.0, V13.0.88"
        /*0030*/ 	.string	"Build cuda_13.0.r13.0/compiler.36424714_0"
        /*0030*/ 	.string	"-arch sm_100 -m 64 "



//--------------------- .note.nv.cuinfo           --------------------------
	.section	.note.nv.cuinfo,"",@"SHT_NOTE"
	.sectionflags	@"SHF_NOTE_NV_CUINFO"
        /*0018*/ 	.short	0x0002
        /*001a*/ 	.short	0x0064
        /*001c*/ 	.short	0x0082
	.zero		2


//--------------------- .nv.info                  --------------------------
	.section	.nv.info,"",@"SHT_CUDA_INFO"
	.align	4


	//----- nvinfo : EIATTR_REGCOUNT
	.align		4
        /*0000*/ 	.byte	0x04, 0x2f
        /*0002*/ 	.short	(.L_1 - .L_0)
	.align		4
.L_0:
        /*0004*/ 	.word	index@(_Z15bias_add_kernelPKfPf10LayerShape)
        /*0008*/ 	.word	0x00000004


	//----- nvinfo : EIATTR_FRAME_SIZE
	.align		4
.L_1:
        /*000c*/ 	.byte	0x04, 0x11
        /*000e*/ 	.short	(.L_3 - .L_2)
	.align		4
.L_2:
        /*0010*/ 	.word	index@(_Z15bias_add_kernelPKfPf10LayerShape)
        /*0014*/ 	.word	0x00000000


	//----- nvinfo : EIATTR_REGCOUNT
	.align		4
.L_3:
        /*0018*/ 	.byte	0x04, 0x2f
        /*001a*/ 	.short	(.L_5 - .L_4)
	.align		4
.L_4:
        /*001c*/ 	.word	index@(_Z11relu_kernelPfm)
        /*0020*/ 	.word	0x00000004


	//----- nvinfo : EIATTR_FRAME_SIZE
	.align		4
.L_5:
        /*0024*/ 	.byte	0x04, 0x11
        /*0026*/ 	.short	(.L_7 - .L_6)
	.align		4
.L_6:
        /*0028*/ 	.word	index@(_Z11relu_kernelPfm)
        /*002c*/ 	.word	0x00000000


	//----- nvinfo : EIATTR_REGCOUNT
	.align		4
.L_7:
        /*0030*/ 	.byte	0x04, 0x2f
        /*0032*/ 	.short	(.L_9 - .L_8)
	.align		4
.L_8:
        /*0034*/ 	.word	index@(_Z11gelu_kernelPfm)
        /*0038*/ 	.word	0x00000004


	//----- nvinfo : EIATTR_FRAME_SIZE
	.align		4
.L_9:
        /*003c*/ 	.byte	0x04, 0x11
        /*003e*/ 	.short	(.L_11 - .L_10)
	.align		4
.L_10:
        /*0040*/ 	.word	index@(_Z11gelu_kernelPfm)
        /*0044*/ 	.word	0x00000000


	//----- nvinfo : EIATTR_REGCOUNT
	.align		4
.L_11:
        /*0048*/ 	.byte	0x04, 0x2f
        /*004a*/ 	.short	(.L_13 - .L_12)
	.align		4
.L_12:
        /*004c*/ 	.word	index@(_Z28fused_bias_activation_kernelPKfPf10LayerShapei)
        /*0050*/ 	.word	0x00000004


	//----- nvinfo : EIATTR_FRAME_SIZE
	.align		4
.L_13:
        /*0054*/ 	.byte	0x04, 0x11
        /*0056*/ 	.short	(.L_15 - .L_14)
	.align		4
.L_14:
        /*0058*/ 	.word	index@(_Z28fused_bias_activation_kernelPKfPf10LayerShapei)
        /*005c*/ 	.word	0x00000000


	//----- nvinfo : EIATTR_MIN_STACK_SIZE
	.align		4
.L_15:
        /*0060*/ 	.byte	0x04, 0x12
        /*0062*/ 	.short	(.L_17 - .L_16)
	.align		4
.L_16:
        /*0064*/ 	.word	index@(_Z28fused_bias_activation_kernelPKfPf10LayerShapei)
        /*0068*/ 	.word	0x00000000


	//----- nvinfo : EIATTR_MIN_STACK_SIZE
	.align		4
.L_17:
        /*006c*/ 	.byte	0x04, 0x12
        /*006e*/ 	.short	(.L_19 - .L_18)
	.align		4
.L_18:
        /*0070*/ 	.word	index@(_Z11gelu_kernelPfm)
        /*0074*/ 	.word	0x00000000


	//----- nvinfo : EIATTR_MIN_STACK_SIZE
	.align		4
.L_19:
        /*0078*/ 	.byte	0x04, 0x12
        /*007a*/ 	.short	(.L_21 - .L_20)
	.align		4
.L_20:
        /*007c*/ 	.word	index@(_Z11relu_kernelPfm)
        /*0080*/ 	.word	0x00000000


	//----- nvinfo : EIATTR_MIN_STACK_SIZE
	.align		4
.L_21:
        /*0084*/ 	.byte	0x04, 0x12
        /*0086*/ 	.short	(.L_23 - .L_22)
	.align		4
.L_22:
        /*0088*/ 	.word	index@(_Z15bias_add_kernelPKfPf10LayerShape)
        /*008c*/ 	.word	0x00000000
.L_23:


//--------------------- .nv.compat                --------------------------
	.section	.nv.compat,"",@"SHT_CUDA_COMPAT_INFO"
	.align	4
        /*0000*/ 	.byte	0x02, 0x09, 0x00, 0x00, 0x02, 0x02, 0x01, 0x00, 0x02, 0x05, 0x05, 0x00, 0x03, 0x07, 0x01, 0x01
        /*0010*/ 	.byte	0x02, 0x03, 0x00, 0x00, 0x02, 0x06, 0x01, 0x00, 0x04, 0x0b, 0x08, 0x00, 0x09, 0x00, 0x00, 0x00
        /*0020*/ 	.byte	0x00, 0x00, 0x00, 0x00


//--------------------- .nv.info._Z28fused_bias_activation_kernelPKfPf10LayerShapei --------------------------
	.section	.nv.info._Z28fused_bias_activation_kernelPKfPf10LayerShapei,"",@"SHT_CUDA_INFO"
	.sectionflags	@""
	.align	4


	//----- nvinfo : EIATTR_CUDA_API_VERSION
	.align		4
        /*0000*/ 	.byte	0x04, 0x37
        /*0002*/ 	.short	(.L_25 - .L_24)
.L_24:
        /*0004*/ 	.word	0x00000082


	//----- nvinfo : EIATTR_KPARAM_INFO
	.align		4
.L_25:
        /*0008*/ 	.byte	0x04, 0x17
        /*000a*/ 	.short	(.L_27 - .L_26)
.L_26:
        /*000c*/ 	.word	0x00000000
        /*0010*/ 	.short	0x0003
        /*0012*/ 	.short	0x001c
        /*0014*/ 	.byte	0x00, 0xf0, 0x11, 0x00


	//----- nvinfo : EIATTR_KPARAM_INFO
	.align		4
.L_27:
        /*0018*/ 	.byte	0x04, 0x17
        /*001a*/ 	.short	(.L_29 - .L_28)
.L_28:
        /*001c*/ 	.word	0x00000000
        /*0020*/ 	.short	0x0002
        /*0022*/ 	.short	0x0010
        /*0024*/ 	.byte	0x00, 0xf0, 0x31, 0x00


	//----- nvinfo : EIATTR_KPARAM_INFO
	.align		4
.L_29:
        /*0028*/ 	.byte	0x04, 0x17
        /*002a*/ 	.short	(.L_31 - .L_30)
.L_30:
        /*002c*/ 	.word	0x00000000
        /*0030*/ 	.short	0x0001
        /*0032*/ 	.short	0x0008
        /*0034*/ 	.byte	0x00, 0xf5, 0x21, 0x00


	//----- nvinfo : EIATTR_KPARAM_INFO
	.align		4
.L_31:
        /*0038*/ 	.byte	0x04, 0x17
        /*003a*/ 	.short	(.L_33 - .L_32)
.L_32:
        /*003c*/ 	.word	0x00000000
        /*0040*/ 	.short	0x0000
        /*0042*/ 	.short	0x0000
        /*0044*/ 	.byte	0x00, 0xf5, 0x21, 0x00


	//----- nvinfo : EIATTR_SPARSE_MMA_MASK
	.align		4
.L_33:
        /*0048*/ 	.byte	0x03, 0x50
        /*004a*/ 	.short	0x0000


	//----- nvinfo : EIATTR_MAXREG_COUNT
	.align		4
        /*004c*/ 	.byte	0x03, 0x1b
        /*004e*/ 	.short	0x00ff


	//----- nvinfo : EIATTR_MERCURY_ISA_VERSION
	.align		4
        /*0050*/ 	.byte	0x03, 0x5f
        /*0052*/ 	.short	0x0101


	//----- nvinfo : EIATTR_VRC_CTA_INIT_COUNT
	.align		4
        /*0054*/ 	.byte	0x02, 0x4a
	.zero		1
	.zero		1


	//----- nvinfo : EIATTR_EXIT_INSTR_OFFSETS
	.align		4
        /*0058*/ 	.byte	0x04, 0x1c
        /*005a*/ 	.short	(.L_35 - .L_34)


	//   ....[0]....
.L_34:
        /*005c*/ 	.word	0x00000010


	//----- nvinfo : EIATTR_CBANK_PARAM_SIZE
	.align		4
.L_35:
        /*0060*/ 	.byte	0x03, 0x19
        /*0062*/ 	.short	0x0020


	//----- nvinfo : EIATTR_PARAM_CBANK
	.align		4
        /*0064*/ 	.byte	0x04, 0x0a
        /*0066*/ 	.short	(.L_37 - .L_36)
	.align		4
.L_36:
        /*0068*/ 	.word	index@(.nv.constant0._Z28fused_bias_activation_kernelPKfPf10LayerShapei)
        /*006c*/ 	.short	0x0380
        /*006e*/ 	.short	0x0020


	//----- nvinfo : EIATTR_SW_WAR
	.align		4
.L_37:
        /*0070*/ 	.byte	0x04, 0x36
        /*0072*/ 	.short	(.L_39 - .L_38)
.L_38:
        /*0074*/ 	.word	0x00000008
.L_39:


//--------------------- .nv.info._Z11gelu_kernelPfm --------------------------
	.section	.nv.info._Z11gelu_kernelPfm,"",@"SHT_CUDA_INFO"
	.sectionflags	@""
	.align	4


	//----- nvinfo : EIATTR_CUDA_API_VERSION
	.align		4
        /*0000*/ 	.byte	0x04, 0x37
        /*0002*/ 	.short	(.L_41 - .L_40)
.L_40:
        /*0004*/ 	.word	0x00000082


	//----- nvinfo : EIATTR_KPARAM_INFO
	.align		4
.L_41:
        /*0008*/ 	.byte	0x04, 0x17
        /*000a*/ 	.short	(.L_43 - .L_42)
.L_42:
        /*000c*/ 	.word	0x00000000
        /*0010*/ 	.short	0x0001
        /*0012*/ 	.short	0x0008
        /*0014*/ 	.byte	0x00, 0xf0, 0x21, 0x00


	//----- nvinfo : EIATTR_KPARAM_INFO
	.align		4
.L_43:
        /*0018*/ 	.byte	0x04, 0x17
        /*001a*/ 	.short	(.L_45 - .L_44)
.L_44:
        /*001c*/ 	.word	0x00000000
        /*0020*/ 	.short	0x0000
        /*0022*/ 	.short	0x0000
        /*0024*/ 	.byte	0x00, 0xf5, 0x21, 0x00


	//----- nvinfo : EIATTR_SPARSE_MMA_MASK
	.align		4
.L_45:
        /*0028*/ 	.byte	0x03, 0x50
        /*002a*/ 	.short	0x0000


	//----- nvinfo : EIATTR_MAXREG_COUNT
	.align		4
        /*002c*/ 	.byte	0x03, 0x1b
        /*002e*/ 	.short	0x00ff


	//----- nvinfo : EIATTR_MERCURY_ISA_VERSION
	.align		4
        /*0030*/ 	.byte	0x03, 0x5f
        /*0032*/ 	.short	0x0101


	//----- nvinfo : EIATTR_VRC_CTA_INIT_COUNT
	.align		4
        /*0034*/ 	.byte	0x02, 0x4a
	.zero		1
	.zero		1


	//----- nvinfo : EIATTR_EXIT_INSTR_OFFSETS
	.align		4
        /*0038*/ 	.byte	0x04, 0x1c
        /*003a*/ 	.short	(.L_47 - .L_46)


	//   ....[0]....
.L_46:
        /*003c*/ 	.word	0x00000010


	//----- nvinfo : EIATTR_CBANK_PARAM_SIZE
	.align		4
.L_47:
        /*0040*/ 	.byte	0x03, 0x19
        /*0042*/ 	.short	0x0010


	//----- nvinfo : EIATTR_PARAM_CBANK
	.align		4
        /*0044*/ 	.byte	0x04, 0x0a
        /*0046*/ 	.short	(.L_49 - .L_48)
	.align		4
.L_48:
        /*0048*/ 	.word	index@(.nv.constant0._Z11gelu_kernelPfm)
        /*004c*/ 	.short	0x0380
        /*004e*/ 	.short	0x0010


	//----- nvinfo : EIATTR_SW_WAR
	.align		4
.L_49:
        /*0050*/ 	.byte	0x04, 0x36
        /*0052*/ 	.short	(.L_51 - .L_50)
.L_50:
        /*0054*/ 	.word	0x00000008
.L_51:


//--------------------- .nv.info._Z11relu_kernelPfm --------------------------
	.section	.nv.info._Z11relu_kernelPfm,"",@"SHT_CUDA_INFO"
	.sectionflags	@""
	.align	4


	//----- nvinfo : EIATTR_CUDA_API_VERSION
	.align		4
        /*0000*/ 	.byte	0x04, 0x37
        /*0002*/ 	.short	(.L_53 - .L_52)
.L_52:
        /*0004*/ 	.word	0x00000082


	//----- nvinfo : EIATTR_KPARAM_INFO
	.align		4
.L_53:
        /*0008*/ 	.byte	0x04, 0x17
        /*000a*/ 	.short	(.L_55 - .L_54)
.L_54:
        /*000c*/ 	.word	0x00000000
        /*0010*/ 	.short	0x0001
        /*0012*/ 	.short	0x0008
        /*0014*/ 	.byte	0x00, 0xf0, 0x21, 0x00


	//----- nvinfo : EIATTR_KPARAM_INFO
	.align		4
.L_55:
        /*0018*/ 	.byte	0x04, 0x17
        /*001a*/ 	.short	(.L_57 - .L_56)
.L_56:
        /*001c*/ 	.word	0x00000000
        /*0020*/ 	.short	0x0000
        /*0022*/ 	.short	0x0000
        /*0024*/ 	.byte	0x00, 0xf5, 0x21, 0x00


	//----- nvinfo : EIATTR_SPARSE_MMA_MASK
	.align		4
.L_57:
        /*0028*/ 	.byte	0x03, 0x50
        /*002a*/ 	.short	0x0000


	//----- nvinfo : EIATTR_MAXREG_COUNT
	.align		4
        /*002c*/ 	.byte	0x03, 0x1b
        /*002e*/ 	.short	0x00ff


	//----- nvinfo : EIATTR_MERCURY_ISA_VERSION
	.align		4
        /*0030*/ 	.byte	0x03, 0x5f
        /*0032*/ 	.short	0x0101


	//----- nvinfo : EIATTR_VRC_CTA_INIT_COUNT
	.align		4
        /*0034*/ 	.byte	0x02, 0x4a
	.zero		1
	.zero		1


	//----- nvinfo : EIATTR_EXIT_INSTR_OFFSETS
	.align		4
        /*0038*/ 	.byte	0x04, 0x1c
        /*003a*/ 	.short	(.L_59 - .L_58)


	//   ....[0]....
.L_58:
        /*003c*/ 	.word	0x00000010


	//----- nvinfo : EIATTR_CBANK_PARAM_SIZE
	.align		4
.L_59:
        /*0040*/ 	.byte	0x03, 0x19
        /*0042*/ 	.short	0x0010


	//----- nvinfo : EIATTR_PARAM_CBANK
	.align		4
        /*0044*/ 	.byte	0x04, 0x0a
        /*0046*/ 	.short	(.L_61 - .L_60)
	.align		4
.L_60:
        /*0048*/ 	.word	index@(.nv.constant0._Z11relu_kernelPfm)
        /*004c*/ 	.short	0x0380
        /*004e*/ 	.short	0x0010


	//----- nvinfo : EIATTR_SW_WAR
	.align		4
.L_61:
        /*0050*/ 	.byte	0x04, 0x36
        /*0052*/ 	.short	(.L_63 - .L_62)
.L_62:
        /*0054*/ 	.word	0x00000008
.L_63:


//--------------------- .nv.info._Z15bias_add_kernelPKfPf10LayerShape --------------------------
	.section	.nv.info._Z15bias_add_kernelPKfPf10LayerShape,"",@"SHT_CUDA_INFO"
	.sectionflags	@""
	.align	4


	//----- nvinfo : EIATTR_CUDA_API_VERSION
	.align		4
        /*0000*/ 	.byte	0x04, 0x37
        /*0002*/ 	.short	(.L_65 - .L_64)
.L_64:
        /*0004*/ 	.word	0x00000082


	//----- nvinfo : EIATTR_KPARAM_INFO
	.align		4
.L_65:
        /*0008*/ 	.byte	0x04, 0x17
        /*000a*/ 	.short	(.L_67 - .L_66)
.L_66:
        /*000c*/ 	.word	0x00000000
        /*0010*/ 	.short	0x0002
        /*0012*/ 	.short	0x0010
        /*0014*/ 	.byte	0x00, 0xf0, 0x31, 0x00


	//----- nvinfo : EIATTR_KPARAM_INFO
	.align		4
.L_67:
        /*0018*/ 	.byte	0x04, 0x17
        /*001a*/ 	.short	(.L_69 - .L_68)
.L_68:
        /*001c*/ 	.word	0x00000000
        /*0020*/ 	.short	0x0001
        /*0022*/ 	.short	0x0008
        /*0024*/ 	.byte	0x00, 0xf5, 0x21, 0x00


	//----- nvinfo : EIATTR_KPARAM_INFO
	.align		4
.L_69:
        /*0028*/ 	.byte	0x04, 0x17
        /*002a*/ 	.short	(.L_71 - .L_70)
.L_70:
        /*002c*/ 	.word	0x00000000
        /*0030*/ 	.short	0x0000
        /*0032*/ 	.short	0x0000
        /*0034*/ 	.byte	0x00, 0xf5, 0x21, 0x00


	//----- nvinfo : EIATTR_SPARSE_MMA_MASK
	.align		4
.L_71:
        /*0038*/ 	.byte	0x03, 0x50
        /*003a*/ 	.short	0x0000


	//----- nvinfo : EIATTR_MAXREG_COUNT
	.align		4
        /*003c*/ 	.byte	0x03, 0x1b
        /*003e*/ 	.short	0x00ff


	//----- nvinfo : EIATTR_MERCURY_ISA_VERSION
	.align		4
        /*0040*/ 	.byte	0x03, 0x5f
        /*0042*/ 	.short	0x0101


	//----- nvinfo : EIATTR_VRC_CTA_INIT_COUNT
	.align		4
        /*0044*/ 	.byte	0x02, 0x4a
	.zero		1
	.zero		1


	//----- nvinfo : EIATTR_EXIT_INSTR_OFFSETS
	.align		4
        /*0048*/ 	.byte	0x04, 0x1c
        /*004a*/ 	.short	(.L_73 - .L_72)


	//   ....[0]....
.L_72:
        /*004c*/ 	.word	0x00000010


	//----- nvinfo : EIATTR_CBANK_PARAM_SIZE
	.align		4
.L_73:
        /*0050*/ 	.byte	0x03, 0x19
        /*0052*/ 	.short	0x001c


	//----- nvinfo : EIATTR_PARAM_CBANK
	.align		4
        /*0054*/ 	.byte	0x04, 0x0a
        /*0056*/ 	.short	(.L_75 - .L_74)
	.align		4
.L_74:
        /*0058*/ 	.word	index@(.nv.constant0._Z15bias_add_kernelPKfPf10LayerShape)
        /*005c*/ 	.short	0x0380
        /*005e*/ 	.short	0x001c


	//----- nvinfo : EIATTR_SW_WAR
	.align		4
.L_75:
        /*0060*/ 	.byte	0x04, 0x36
        /*0062*/ 	.short	(.L_77 - .L_76)
.L_76:
        /*0064*/ 	.word	0x00000008
.L_77:


//--------------------- .nv.callgraph             --------------------------
	.section	.nv.callgraph,"",@"SHT_CUDA_CALLGRAPH"
	.align	4
	.sectionentsize	8
	.align		4
        /*0000*/ 	.word	0x00000000
	.align		4
        /*0004*/ 	.word	0xffffffff
	.align		4
        /*0008*/ 	.word	0x00000000
	.align		4
        /*000c*/ 	.word	0xfffffffe
	.align		4
        /*0010*/ 	.word	0x00000000
	.align		4
        /*0014*/ 	.word	0xfffffffd
	.align		4
        /*0018*/ 	.word	0x00000000
	.align		4
        /*001c*/ 	.word	0xfffffffc


//--------------------- .text._Z28fused_bias_activation_kernelPKfPf10LayerShapei --------------------------
	.section	.text._Z28fused_bias_activation_kernelPKfPf10LayerShapei,"ax",@progbits
	.align	128
        .global         _Z28fused_bias_activation_kernelPKfPf10LayerShapei
        .type           _Z28fused_bias_activation_kernelPKfPf10LayerShapei,@function
        .size           _Z28fused_bias_activation_kernelPKfPf10LayerShapei,(.L_x_4 - _Z28fused_bias_activation_kernelPKfPf10LayerShapei)
        .other          _Z28fused_bias_activation_kernelPKfPf10LayerShapei,@"STO_CUDA_ENTRY STV_DEFAULT"
_Z28fused_bias_activation_kernelPKfPf10LayerShapei:
.text._Z28fused_bias_activation_kernelPKfPf10LayerShapei:
[----:B------:R-:W-:Y:S01]  /*0000*/  LDC R1, c[0x0][0x37c] ;  /* 0x0000df00ff017b82 */ /* 0x000fe20000000800 */
[----:B------:R-:W-:Y:S05]  /*0010*/  EXIT ;  /* 0x000000000000794d */ /* 0x000fea0003800000 */
.L_x_0:
[----:B------:R-:W-:-:S00]  /*0020*/  BRA `(.L_x_0) ;  /* 0xfffffffc00fc7947 */ /* 0x000fc0000383ffff */
[----:B------:R-:W-:-:S00]  /*0030*/  NOP ;  /* 0x0000000000007918 */ /* 0x000fc00000000000 */
        /* <DEDUP_REMOVED lines=12> */
.L_x_4:


//--------------------- .text._Z11gelu_kernelPfm  --------------------------
	.section	.text._Z11gelu_kernelPfm,"ax",@progbits
	.align	128
        .global         _Z11gelu_kernelPfm
        .type           _Z11gelu_kernelPfm,@function
        .size           _Z11gelu_kernelPfm,(.L_x_5 - _Z11gelu_kernelPfm)
        .other          _Z11gelu_kernelPfm,@"STO_CUDA_ENTRY STV_DEFAULT"
_Z11gelu_kernelPfm:
.text._Z11gelu_kernelPfm:
[----:B------:R-:W-:Y:S01]  /*0000*/  LDC R1, c[0x0][0x37c] ;  /* 0x0000df00ff017b82 */ /* 0x000fe20000000800 */
[----:B------:R-:W-:Y:S05]  /*0010*/  EXIT ;  /* 0x000000000000794d */ /* 0x000fea0003800000 */
.L_x_1:
        /* <DEDUP_REMOVED lines=14> */
.L_x_5:


//--------------------- .text._Z11relu_kernelPfm  --------------------------
	.section	.text._Z11relu_kernelPfm,"ax",@progbits
	.align	128
        .global         _Z11relu_kernelPfm
        .type           _Z11relu_kernelPfm,@function
        .size           _Z11relu_kernelPfm,(.L_x_6 - _Z11relu_kernelPfm)
        .other          _Z11relu_kernelPfm,@"STO_CUDA_ENTRY STV_DEFAULT"
_Z11relu_kernelPfm:
.text._Z11relu_kernelPfm:
[----:B------:R-:W-:Y:S01]  /*0000*/  LDC R1, c[0x0][0x37c] ;  /* 0x0000df00ff017b82 */ /* 0x000fe20000000800 */
[----:B------:R-:W-:Y:S05]  /*0010*/  EXIT ;  /* 0x000000000000794d */ /* 0x000fea0003800000 */
.L_x_2:
        /* <DEDUP_REMOVED lines=14> */
.L_x_6:


//--------------------- .text._Z15bias_add_kernelPKfPf10LayerShape --------------------------
	.section	.text._Z15bias_add_kernelPKfPf10LayerShape,"ax",@progbits
	.align	128
        .global         _Z15bias_add_kernelPKfPf10LayerShape
        .type           _Z15bias_add_kernelPKfPf10LayerShape,@function
        .size           _Z15bias_add_kernelPKfPf10LayerShape,(.L_x_7 - _Z15bias_add_kernelPKfPf10LayerShape)
        .other          _Z15bias_add_kernelPKfPf10LayerShape,@"STO_CUDA_ENTRY STV_DEFAULT"
_Z15bias_add_kernelPKfPf10LayerShape:
.text._Z15bias_add_kernelPKfPf10LayerShape:
[----:B------:R-:W-:Y:S01]  /*0000*/  LDC R1, c[0x0][0x37c] ;  /* 0x0000df00ff017b82 */ /* 0x000fe20000000800 */
[----:B------:R-:W-:Y:S05]  /*0010*/  EXIT ;  /* 0x000000000000794d */ /* 0x000fea0003800000 */
.L_x_3:
        /* <DEDUP_REMOVED lines=14> */
.L_x_7:


//--------------------- .nv.shared.reserved.0     --------------------------
	.section	.nv.shared.reserved.0,"aw",@nobits
	.weak		__nv_reservedSMEM_offset_0_alias
	.size		__nv_reservedSMEM_offset_0_alias, 0, 64
	.other		__nv_reservedSMEM_offset_0_alias,@"STO_CUDA_RESERVED_SHARED STV_DEFAULT"
__nv_reservedSMEM_offset_0_alias:
	.zero		0
	.zero		64


//--------------------- .nv.constant0._Z28fused_bias_activation_kernelPKfPf10LayerShapei --------------------------
	.section	.nv.constant0._Z28fused_bias_activation_kernelPKfPf10LayerShapei,"a",@progbits
	.sectionflags	@""
	.align	4
.nv.constant0._Z28fused_bias_activation_kernelPKfPf10LayerShapei:
	.zero		928


//--------------------- .nv.constant0._Z11gelu_kernelPfm --------------------------
	.section	.nv.constant0._Z11gelu_kernelPfm,"a",@progbits
	.sectionflags	@""
	.align	4
.nv.constant0._Z11gelu_kernelPfm:
	.zero		912


//--------------------- .nv.constant0._Z11relu_kernelPfm --------------------------
	.section	.nv.constant0._Z11relu_kernelPfm,"a",@progbits
	.sectionflags	@""
	.align	4
.nv.constant0._Z11relu_kernelPfm:
	.zero		912


//--------------------- .nv.constant0._Z15bias_add_kernelPKfPf10LayerShape --------------------------
	.section	.nv.constant0._Z15bias_add_kernelPKfPf10LayerShape,"a",@progbits
	.sectionflags	@""
	.align	4
.nv.constant0._Z15bias_add_kernelPKfPf10LayerShape:
	.zero		924


//--------------------- SYMBOLS --------------------------

	.type		.nv.reservedSmem.offset0,@object
	.size		.nv.reservedSmem.offset0,0x4
